	.headerflags	@"EF_CUDA_TEXMODE_UNIFIED EF_CUDA_64BIT_ADDRESS EF_CUDA_ACCELERATORS EF_CUDA_SM90 EF_CUDA_VIRTUAL_SM(EF_CUDA_SM90)"
	.elftype	@"ET_EXEC"


//--------------------- .nv.info                  --------------------------
	.section	.nv.info,"",@"SHT_CUDA_INFO"
	.align	4


	//----- nvinfo : EIATTR_REGCOUNT
	.align		4
        /*0000*/ 	.byte	0x04, 0x2f
        /*0002*/ 	.short	(.L_3 - .L_2)
	.align		4
.L_2:
        /*0004*/ 	.word	index@(triton_poi_fused_cat_6)
        /*0008*/ 	.word	0x00000020


	//----- nvinfo : EIATTR_MIN_STACK_SIZE
	.align		4
.L_3:
        /*000c*/ 	.byte	0x04, 0x12
        /*000e*/ 	.short	(.L_5 - .L_4)
	.align		4
.L_4:
        /*0010*/ 	.word	index@(triton_poi_fused_cat_6)
        /*0014*/ 	.word	0x00000000


	//----- nvinfo : EIATTR_FRAME_SIZE
	.align		4
.L_5:
        /*0018*/ 	.byte	0x04, 0x11
        /*001a*/ 	.short	(.L_7 - .L_6)
	.align		4
.L_6:
        /*001c*/ 	.word	index@(triton_poi_fused_cat_6)
        /*0020*/ 	.word	0x00000000


	//----- nvinfo : EIATTR_MIN_STACK_SIZE
	.align		4
.L_7:
        /*0024*/ 	.byte	0x04, 0x12
        /*0026*/ 	.short	(.L_9 - .L_8)
	.align		4
.L_8:
        /*0028*/ 	.word	index@(triton_poi_fused_cat_6)
        /*002c*/ 	.word	0x00000000
.L_9:


//--------------------- .nv.info.triton_poi_fused_cat_6 --------------------------
	.section	.nv.info.triton_poi_fused_cat_6,"",@"SHT_CUDA_INFO"
	.sectionflags	@""
	.align	4


	//----- nvinfo : EIATTR_CUDA_API_VERSION
	.align		4
        /*0000*/ 	.byte	0x04, 0x37
        /*0002*/ 	.short	(.L_11 - .L_10)
.L_10:
        /*0004*/ 	.word	0x0000007c


	//----- nvinfo : EIATTR_KPARAM_INFO
	.align		4
.L_11:
        /*0008*/ 	.byte	0x04, 0x17
        /*000a*/ 	.short	(.L_13 - .L_12)
.L_12:
        /*000c*/ 	.word	0x00000000
        /*0010*/ 	.short	0x0010
        /*0012*/ 	.short	0x0080
        /*0014*/ 	.byte	0x00, 0xf0, 0x11, 0x00


	//----- nvinfo : EIATTR_KPARAM_INFO
	.align		4
.L_13:
        /*0018*/ 	.byte	0x04, 0x17
        /*001a*/ 	.short	(.L_15 - .L_14)
.L_14:
        /*001c*/ 	.word	0x00000000
        /*0020*/ 	.short	0x000f
        /*0022*/ 	.short	0x0078
        /*0024*/ 	.byte	0x00, 0xf4, 0x21, 0x00


	//----- nvinfo : EIATTR_KPARAM_INFO
	.align		4
.L_15:
        /*0028*/ 	.byte	0x04, 0x17
        /*002a*/ 	.short	(.L_17 - .L_16)
.L_16:
        /*002c*/ 	.word	0x00000000
        /*0030*/ 	.short	0x000e
        /*0032*/ 	.short	0x0070
        /*0034*/ 	.byte	0x00, 0xf4, 0x21, 0x00


	//----- nvinfo : EIATTR_KPARAM_INFO
	.align		4
.L_17:
        /*0038*/ 	.byte	0x04, 0x17
        /*003a*/ 	.short	(.L_19 - .L_18)
.L_18:
        /*003c*/ 	.word	0x00000000
        /*0040*/ 	.short	0x000d
        /*0042*/ 	.short	0x0068
        /*0044*/ 	.byte	0x00, 0xf4, 0x21, 0x00


	//----- nvinfo : EIATTR_KPARAM_INFO
	.align		4
.L_19:
        /*0048*/ 	.byte	0x04, 0x17
        /*004a*/ 	.short	(.L_21 - .L_20)
.L_20:
        /*004c*/ 	.word	0x00000000
        /*0050*/ 	.short	0x000c
        /*0052*/ 	.short	0x0060
        /*0054*/ 	.byte	0x00, 0xf4, 0x21, 0x00


	//----- nvinfo : EIATTR_KPARAM_INFO
	.align		4
.L_21:
        /*0058*/ 	.byte	0x04, 0x17
        /*005a*/ 	.short	(.L_23 - .L_22)
.L_22:
        /*005c*/ 	.word	0x00000000
        /*0060*/ 	.short	0x000b
        /*0062*/ 	.short	0x0058
        /*0064*/ 	.byte	0x00, 0xf4, 0x21, 0x00


	//----- nvinfo : EIATTR_KPARAM_INFO
	.align		4
.L_23:
        /*0068*/ 	.byte	0x04, 0x17
        /*006a*/ 	.short	(.L_25 - .L_24)
.L_24:
        /*006c*/ 	.word	0x00000000
        /*0070*/ 	.short	0x000a
        /*0072*/ 	.short	0x0050
        /*0074*/ 	.byte	0x00, 0xf4, 0x21, 0x00


	//----- nvinfo : EIATTR_KPARAM_INFO
	.align		4
.L_25:
        /*0078*/ 	.byte	0x04, 0x17
        /*007a*/ 	.short	(.L_27 - .L_26)
.L_26:
        /*007c*/ 	.word	0x00000000
        /*0080*/ 	.short	0x0009
        /*0082*/ 	.short	0x0048
        /*0084*/ 	.byte	0x00, 0xf4, 0x21, 0x00


	//----- nvinfo : EIATTR_KPARAM_INFO
	.align		4
.L_27:
        /*0088*/ 	.byte	0x04, 0x17
        /*008a*/ 	.short	(.L_29 - .L_28)
.L_28:
        /*008c*/ 	.word	0x00000000
        /*0090*/ 	.short	0x0008
        /*0092*/ 	.short	0x0040
        /*0094*/ 	.byte	0x00, 0xf4, 0x21, 0x00


	//----- nvinfo : EIATTR_KPARAM_INFO
	.align		4
.L_29:
        /*0098*/ 	.byte	0x04, 0x17
        /*009a*/ 	.short	(.L_31 - .L_30)
.L_30:
        /*009c*/ 	.word	0x00000000
        /*00a0*/ 	.short	0x0007
        /*00a2*/ 	.short	0x0038
        /*00a4*/ 	.byte	0x00, 0xf4, 0x21, 0x00


	//----- nvinfo : EIATTR_KPARAM_INFO
	.align		4
.L_31:
        /*00a8*/ 	.byte	0x04, 0x17
        /*00aa*/ 	.short	(.L_33 - .L_32)
.L_32:
        /*00ac*/ 	.word	0x00000000
        /*00b0*/ 	.short	0x0006
        /*00b2*/ 	.short	0x0030
        /*00b4*/ 	.byte	0x00, 0xf4, 0x21, 0x00


	//----- nvinfo : EIATTR_KPARAM_INFO
	.align		4
.L_33:
        /*00b8*/ 	.byte	0x04, 0x17
        /*00ba*/ 	.short	(.L_35 - .L_34)
.L_34:
        /*00bc*/ 	.word	0x00000000
        /*00c0*/ 	.short	0x0005
        /*00c2*/ 	.short	0x0028
        /*00c4*/ 	.byte	0x00, 0xf4, 0x21, 0x00


	//----- nvinfo : EIATTR_KPARAM_INFO
	.align		4
.L_35:
        /*00c8*/ 	.byte	0x04, 0x17
        /*00ca*/ 	.short	(.L_37 - .L_36)
.L_36:
        /*00cc*/ 	.word	0x00000000
        /*00d0*/ 	.short	0x0004
        /*00d2*/ 	.short	0x0020
        /*00d4*/ 	.byte	0x00, 0xf4, 0x21, 0x00


	//----- nvinfo : EIATTR_KPARAM_INFO
	.align		4
.L_37:
        /*00d8*/ 	.byte	0x04, 0x17
        /*00da*/ 	.short	(.L_39 - .L_38)
.L_38:
        /*00dc*/ 	.word	0x00000000
        /*00e0*/ 	.short	0x0003
        /*00e2*/ 	.short	0x0018
        /*00e4*/ 	.byte	0x00, 0xf4, 0x21, 0x00


	//----- nvinfo : EIATTR_KPARAM_INFO
	.align		4
.L_39:
        /*00e8*/ 	.byte	0x04, 0x17
        /*00ea*/ 	.short	(.L_41 - .L_40)
.L_40:
        /*00ec*/ 	.word	0x00000000
        /*00f0*/ 	.short	0x0002
        /*00f2*/ 	.short	0x0010
        /*00f4*/ 	.byte	0x00, 0xf4, 0x21, 0x00


	//----- nvinfo : EIATTR_KPARAM_INFO
	.align		4
.L_41:
        /*00f8*/ 	.byte	0x04, 0x17
        /*00fa*/ 	.short	(.L_43 - .L_42)
.L_42:
        /*00fc*/ 	.word	0x00000000
        /*0100*/ 	.short	0x0001
        /*0102*/ 	.short	0x0008
        /*0104*/ 	.byte	0x00, 0xf4, 0x21, 0x00


	//----- nvinfo : EIATTR_KPARAM_INFO
	.align		4
.L_43:
        /*0108*/ 	.byte	0x04, 0x17
        /*010a*/ 	.short	(.L_45 - .L_44)
.L_44:
        /*010c*/ 	.word	0x00000000
        /*0110*/ 	.short	0x0000
        /*0112*/ 	.short	0x0000
        /*0114*/ 	.byte	0x00, 0xf4, 0x21, 0x00


	//----- nvinfo : EIATTR_SPARSE_MMA_MASK
	.align		4
.L_45:
        /*0118*/ 	.byte	0x03, 0x50
        /*011a*/ 	.short	0x0000


	//----- nvinfo : EIATTR_MAXREG_COUNT
	.align		4
        /*011c*/ 	.byte	0x03, 0x1b
        /*011e*/ 	.short	0x00ff


	//----- nvinfo : EIATTR_EXIT_INSTR_OFFSETS
	.align		4
        /*0120*/ 	.byte	0x04, 0x1c
        /*0122*/ 	.short	(.L_47 - .L_46)


	//   ....[0]....
.L_46:
        /*0124*/ 	.word	0x00000d80


	//----- nvinfo : EIATTR_REQNTID
	.align		4
.L_47:
        /*0128*/ 	.byte	0x04, 0x10
        /*012a*/ 	.short	(.L_49 - .L_48)
.L_48:
        /*012c*/ 	.word	0x00000100
        /*0130*/ 	.word	0x00000001
        /*0134*/ 	.word	0x00000001


	//----- nvinfo : EIATTR_CBANK_PARAM_SIZE
	.align		4
.L_49:
        /*0138*/ 	.byte	0x03, 0x19
        /*013a*/ 	.short	0x0084


	//----- nvinfo : EIATTR_PARAM_CBANK
	.align		4
        /*013c*/ 	.byte	0x04, 0x0a
        /*013e*/ 	.short	(.L_51 - .L_50)
	.align		4
.L_50:
        /*0140*/ 	.word	index@(.nv.constant0.triton_poi_fused_cat_6)
        /*0144*/ 	.short	0x0210
        /*0146*/ 	.short	0x0084


	//----- nvinfo : EIATTR_SW_WAR
	.align		4
.L_51:
        /*0148*/ 	.byte	0x04, 0x36
        /*014a*/ 	.short	(.L_53 - .L_52)
.L_52:
        /*014c*/ 	.word	0x00000008
.L_53:


//--------------------- .nv.callgraph             --------------------------
	.section	.nv.callgraph,"",@"SHT_CUDA_CALLGRAPH"
	.align	4
	.sectionentsize	8
	.align		4
        /*0000*/ 	.word	0x00000000
	.align		4
        /*0004*/ 	.word	0xffffffff
	.align		4
        /*0008*/ 	.word	0x00000000
	.align		4
        /*000c*/ 	.word	0xfffffffe
	.align		4
        /*0010*/ 	.word	0x00000000
	.align		4
        /*0014*/ 	.word	0xfffffffd
	.align		4
        /*0018*/ 	.word	0x00000000
	.align		4
        /*001c*/ 	.word	0xfffffffc


//--------------------- .nv.constant4             --------------------------
	.section	.nv.constant4,"a",@progbits
	.align	8
	.align		8
.nv.constant4:
        /*0000*/ 	.dword	_$_str
	.align		8
        /*0008*/ 	.dword	_$_str_$_2


//--------------------- .text.triton_poi_fused_cat_6 --------------------------
	.section	.text.triton_poi_fused_cat_6,"ax",@progbits
	.align	128
        .global         triton_poi_fused_cat_6
        .type           triton_poi_fused_cat_6,@function
        .size           triton_poi_fused_cat_6,(.L_x_1 - triton_poi_fused_cat_6)
        .other          triton_poi_fused_cat_6,@"STO_CUDA_ENTRY STV_DEFAULT"
triton_poi_fused_cat_6:
.text.triton_poi_fused_cat_6:
[----:B------:R-:W-:Y:S01]  /*0000*/  LDC R1, c[0x0][0x28] ;  /* 0x00000a00ff017b82 */ /* 0x000fe20000000800 */
[----:B------:R-:W1:Y:S07]  /*0010*/  S2R R0, SR_TID.X ;  /* 0x0000000000007919 */ /* 0x000e6e0000002100 */
[----:B------:R-:W2:Y:S01]  /*0020*/  LDC.64 R4, c[0x0][0x220] ;  /* 0x00008800ff047b82 */ /* 0x000ea20000000a00 */
[----:B------:R-:W-:Y:S01]  /*0030*/  CS2R R14, SRZ ;  /* 0x00000000000e7805 */ /* 0x000fe2000001ff00 */
[----:B------:R-:W-:Y:S01]  /*0040*/  ULDC.64 UR4, c[0x0][0x208] ;  /* 0x0000820000047ab9 */ /* 0x000fe20000000a00 */
[----:B------:R-:W3:Y:S05]  /*0050*/  S2R R3, SR_CTAID.X ;  /* 0x0000000000037919 */ /* 0x000eea0000002500 */
[----:B------:R-:W4:Y:S01]  /*0060*/  LDC.64 R8, c[0x0][0x248] ;  /* 0x00009200ff087b82 */ /* 0x000f220000000a00 */
[----:B------:R-:W-:Y:S01]  /*0070*/  CS2R R12, SRZ ;  /* 0x00000000000c7805 */ /* 0x000fe2000001ff00 */
[----:B------:R-:W-:-:S06]  /*0080*/  ULDC.64 UR6, c[0x0][0x238] ;  /* 0x00008e0000067ab9 */ /* 0x000fcc0000000a00 */
[----:B------:R-:W5:Y:S01]  /*0090*/  LDC.64 R6, c[0x0][0x240] ;  /* 0x00009000ff067b82 */ /* 0x000f620000000a00 */
[----:B------:R-:W-:-:S07]  /*00a0*/  CS2R R20, SRZ ;  /* 0x0000000000147805 */ /* 0x000fce000001ff00 */
[----:B------:R-:W4:Y:S01]  /*00b0*/  LDC.64 R22, c[0x0][0x230] ;  /* 0x00008c00ff167b82 */ /* 0x000f220000000a00 */
[----:B-1----:R-:W-:-:S07]  /*00c0*/  IMAD.SHL.U32 R0, R0, 0x2, RZ ;  /* 0x0000000200007824 */ /* 0x002fce00078e00ff */
[----:B------:R-:W1:Y:S01]  /*00d0*/  LDC.64 R28, c[0x0][0x228] ;  /* 0x00008a00ff1c7b82 */ /* 0x000e620000000a00 */
[----:B------:R-:W-:-:S05]  /*00e0*/  LOP3.LUT R0, R0, 0x1fe, RZ, 0xc0, !PT ;  /* 0x000001fe00007812 */ /* 0x000fca00078ec0ff */
[----:B---3--:R-:W-:-:S05]  /*00f0*/  IMAD R2, R3, 0x200, R0 ;  /* 0x0000020003027824 */ /* 0x008fca00078e0200 */
[----:B------:R-:W-:-:S04]  /*0100*/  SHF.R.S32.HI R3, RZ, 0x1f, R2 ;  /* 0x0000001fff037819 */ /* 0x000fc80000011402 */
[----:B------:R-:W-:-:S04]  /*0110*/  LEA.HI R3, R3, R2, RZ, 0x7 ;  /* 0x0000000203037211 */ /* 0x000fc800078f38ff */
[----:B------:R-:W-:-:S05]  /*0120*/  LOP3.LUT R25, R3, 0xffffff80, RZ, 0xc0, !PT ;  /* 0xffffff8003197812 */ /* 0x000fca00078ec0ff */
[----:B------:R-:W-:-:S04]  /*0130*/  IMAD.IADD R25, R2, 0x1, -R25 ;  /* 0x0000000102197824 */ /* 0x000fc800078e0a19 */
[C---:B--2---:R-:W-:Y:S01]  /*0140*/  IMAD.WIDE R4, R25.reuse, 0x4, R4 ;  /* 0x0000000419047825 */ /* 0x044fe200078e0204 */
[C---:B------:R-:W-:Y:S02]  /*0150*/  ISETP.GE.AND P0, PT, R25.reuse, 0x40, PT ;  /* 0x000000401900780c */ /* 0x040fe40003f06270 */
[----:B------:R-:W-:-:S04]  /*0160*/  LOP3.LUT R0, R25, 0xffffffe0, RZ, 0xc0, !PT ;  /* 0xffffffe019007812 */ /* 0x000fc800078ec0ff */
[----:B------:R-:W-:-:S07]  /*0170*/  ISETP.NE.AND P1, PT, R0, 0x40, PT ;  /* 0x000000400000780c */ /* 0x000fce0003f25270 */
[----:B------:R2:W3:Y:S01]  /*0180*/  @!P0 LDG.E.EL.64 R14, desc[UR4][R4.64] ;  /* 0x00000004040e8981 */ /* 0x0004e2000c2e1b00 */
[----:B----4-:R-:W-:-:S05]  /*0190*/  IMAD.WIDE R8, R25, 0x4, R8 ;  /* 0x0000000419087825 */ /* 0x010fca00078e0208 */
[----:B------:R5:W4:Y:S01]  /*01a0*/  @!P1 LDG.E.EL.64 R12, desc[UR4][R8.64+-0x100] ;  /* 0xffff0004080c9981 */ /* 0x000b22000c2e1b00 */
[----:B------:R-:W-:Y:S02]  /*01b0*/  SHF.R.S32.HI R0, RZ, 0x7, R3 ;  /* 0x00000007ff007819 */ /* 0x000fe40000011403 */
[----:B--2---:R-:W-:-:S03]  /*01c0*/  CS2R R4, SRZ ;  /* 0x0000000000047805 */ /* 0x004fc6000001ff00 */
[----:B------:R-:W-:Y:S02]  /*01d0*/  IMAD.SHL.U32 R10, R0, 0x20, RZ ;  /* 0x00000020000a7824 */ /* 0x000fe400078e00ff */
[----:B-----5:R-:W-:-:S03]  /*01e0*/  IMAD.WIDE R8, R25, 0x4, R6 ;  /* 0x0000000419087825 */ /* 0x020fc600078e0206 */
[----:B------:R-:W-:Y:S02]  /*01f0*/  SHF.R.S32.HI R16, RZ, 0x1f, R10 ;  /* 0x0000001fff107819 */ /* 0x000fe4000001140a */
[----:B------:R-:W-:Y:S01]  /*0200*/  IADD3 R10, P2, R25, R10, RZ ;  /* 0x0000000a190a7210 */ /* 0x000fe20007f5e0ff */
[----:B------:R2:W5:Y:S03]  /*0210*/  @!P1 LDG.E.EL.64 R20, desc[UR4][R8.64+-0x100] ;  /* 0xffff000408149981 */ /* 0x000566000c2e1b00 */
[----:B------:R-:W-:Y:S01]  /*0220*/  LEA.HI.X.SX32 R3, R25, R16, 0x1, P2 ;  /* 0x0000001019037211 */ /* 0x000fe200010f0eff */
[C---:B------:R-:W-:Y:S01]  /*0230*/  IMAD.SHL.U32 R26, R10.reuse, 0x4, RZ ;  /* 0x000000040a1a7824 */ /* 0x040fe200078e00ff */
[----:B------:R-:W1:Y:S02]  /*0240*/  LDC.64 R16, c[0x0][0x210] ;  /* 0x00008400ff107b82 */ /* 0x000e640000000a00 */
[----:B------:R-:W-:-:S02]  /*0250*/  SHF.L.U64.HI R24, R10, 0x2, R3 ;  /* 0x000000020a187819 */ /* 0x000fc40000010203 */
[----:B------:R-:W-:-:S04]  /*0260*/  IADD3 R18, P2, R26, UR6, RZ ;  /* 0x000000061a127c10 */ /* 0x000fc8000ff5e0ff */
[----:B------:R-:W-:Y:S01]  /*0270*/  IADD3.X R19, R24, UR7, RZ, P2, !PT ;  /* 0x0000000718137c10 */ /* 0x000fe200097fe4ff */
[----:B------:R-:W1:Y:S01]  /*0280*/  LDC.64 R10, c[0x0][0x218] ;  /* 0x00008600ff0a7b82 */ /* 0x000e620000000a00 */
[----:B------:R-:W-:Y:S01]  /*0290*/  IMAD R3, R0, 0x40, R25 ;  /* 0x0000004000037824 */ /* 0x000fe200078e0219 */
[----:B--2---:R-:W-:Y:S01]  /*02a0*/  CS2R R8, SRZ ;  /* 0x0000000000087805 */ /* 0x004fe2000001ff00 */
[----:B0-----:R-:W-:Y:S01]  /*02b0*/  IMAD.WIDE R22, R25, 0x4, R22 ;  /* 0x0000000419167825 */ /* 0x001fe200078e0216 */
[----:B------:R0:W2:Y:S01]  /*02c0*/  @!P1 LDG.E.EL.64 R4, desc[UR4][R18.64+-0x100] ;  /* 0xffff000412049981 */ /* 0x0000a2000c2e1b00 */
[----:B------:R-:W-:Y:S01]  /*02d0*/  CS2R R6, SRZ ;  /* 0x0000000000067805 */ /* 0x000fe2000001ff00 */
[----:B------:R-:W-:Y:S01]  /*02e0*/  ULDC.64 UR6, c[0x0][0x260] ;  /* 0x0000980000067ab9 */ /* 0x000fe20000000a00 */
[----:B-1----:R-:W-:-:S04]  /*02f0*/  IMAD.WIDE R16, R3, 0x4, R16 ;  /* 0x0000000403107825 */ /* 0x002fc800078e0210 */
[C---:B------:R-:W-:Y:S01]  /*0300*/  IMAD.WIDE R28, R25.reuse, 0x4, R28 ;  /* 0x00000004191c7825 */ /* 0x040fe200078e021c */
[----:B------:R-:W2:Y:S03]  /*0310*/  @!P0 LDG.E.EL.64 R6, desc[UR4][R16.64] ;  /* 0x0000000410068981 */ /* 0x000ea6000c2e1b00 */
[----:B0-----:R-:W-:-:S05]  /*0320*/  IMAD.WIDE R18, R25, 0x4, R10 ;  /* 0x0000000419127825 */ /* 0x001fca00078e020a */
[----:B------:R0:W2:Y:S02]  /*0330*/  @!P0 LDG.E.EL.64 R8, desc[UR4][R18.64] ;  /* 0x0000000412088981 */ /* 0x0000a4000c2e1b00 */
[----:B0-----:R-:W0:Y:S01]  /*0340*/  LDC.64 R18, c[0x0][0x250] ;  /* 0x00009400ff127b82 */ /* 0x001e220000000a00 */
[----:B------:R-:W-:Y:S02]  /*0350*/  CS2R R10, SRZ ;  /* 0x00000000000a7805 */ /* 0x000fe4000001ff00 */
[----:B------:R-:W-:-:S04]  /*0360*/  CS2R R16, SRZ ;  /* 0x0000000000107805 */ /* 0x000fc8000001ff00 */
[----:B------:R-:W2:Y:S01]  /*0370*/  @!P0 LDG.E.EL.64 R10, desc[UR4][R28.64] ;  /* 0x000000041c0a8981 */ /* 0x000ea2000c2e1b00 */
[----:B0-----:R-:W-:-:S05]  /*0380*/  IMAD.WIDE R18, R25, 0x4, R18 ;  /* 0x0000000419127825 */ /* 0x001fca00078e0212 */
[----:B------:R-:W5:Y:S01]  /*0390*/  @!P1 LDG.E.EL.64 R16, desc[UR4][R18.64+-0x100] ;  /* 0xffff000412109981 */ /* 0x000f62000c2e1b00 */
[----:B---3--:R-:W-:Y:S02]  /*03a0*/  SEL R14, R14, RZ, !P0 ;  /* 0x000000ff0e0e7207 */ /* 0x008fe40004000000 */
[----:B------:R-:W-:-:S03]  /*03b0*/  SEL R15, R15, RZ, !P0 ;  /* 0x000000ff0f0f7207 */ /* 0x000fc60004000000 */
[----:B------:R-:W-:Y:S02]  /*03c0*/  FADD R14, R14, 9.9999997473787516356e-06 ;  /* 0x3727c5ac0e0e7421 */ /* 0x000fe40000000000 */
[----:B------:R-:W-:Y:S02]  /*03d0*/  FADD R27, R15, 9.9999997473787516356e-06 ;  /* 0x3727c5ac0f1b7421 */ /* 0x000fe40000000000 */
[----:B------:R0:W1:Y:S01]  /*03e0*/  MUFU.SQRT R3, R14 ;  /* 0x0000000e00037308 */ /* 0x0000620000002000 */
[----:B----4-:R-:W-:Y:S02]  /*03f0*/  SEL R13, R13, RZ, !P1 ;  /* 0x000000ff0d0d7207 */ /* 0x010fe40004800000 */
[----:B------:R-:W-:-:S05]  /*0400*/  SEL R12, R12, RZ, !P1 ;  /* 0x000000ff0c0c7207 */ /* 0x000fca0004800000 */
[----:B------:R-:W3:Y:S01]  /*0410*/  MUFU.SQRT R27, R27 ;  /* 0x0000001b001b7308 */ /* 0x000ee20000002000 */
[----:B0-----:R-:W-:Y:S01]  /*0420*/  FADD R14, R13, 9.9999997473787516356e-06 ;  /* 0x3727c5ac0d0e7421 */ /* 0x001fe20000000000 */
[----:B------:R-:W-:Y:S01]  /*0430*/  FADD R15, R12, 9.9999997473787516356e-06 ;  /* 0x3727c5ac0c0f7421 */ /* 0x000fe20000000000 */
[----:B------:R-:W-:Y:S02]  /*0440*/  CS2R R12, SRZ ;  /* 0x00000000000c7805 */ /* 0x000fe4000001ff00 */
[----:B-1----:R-:W-:-:S03]  /*0450*/  FSETP.GT.AND P3, PT, R3, 8.50705917302346158658e+37, PT ;  /* 0x7e8000000300780b */ /* 0x002fc60003f64000 */
[----:B------:R-:W0:Y:S01]  /*0460*/  MUFU.SQRT R14, R14 ;  /* 0x0000000e000e7308 */ /* 0x000e220000002000 */
[----:B------:R-:W-:Y:S01]  /*0470*/  FSETP.GEU.AND P6, PT, R3, 1.175494350822287508e-38, PT ;  /* 0x008000000300780b */ /* 0x000fe20003fce000 */
[----:B------:R1:W4:Y:S01]  /*0480*/  @!P0 LDG.E.EL.64 R12, desc[UR4][R22.64] ;  /* 0x00000004160c8981 */ /* 0x000322000c2e1b00 */
[----:B---3--:R-:W-:Y:S01]  /*0490*/  FSETP.GT.AND P5, PT, R27, 8.50705917302346158658e+37, PT ;  /* 0x7e8000001b00780b */ /* 0x008fe20003fa4000 */
[----:B-1----:R-:W-:-:S06]  /*04a0*/  IMAD.MOV.U32 R22, RZ, RZ, 0x3e800000 ;  /* 0x3e800000ff167424 */ /* 0x002fcc00078e00ff */
[----:B------:R-:W-:Y:S01]  /*04b0*/  @P3 FMUL R3, R3, 0.25 ;  /* 0x3e80000003033820 */ /* 0x000fe20000400000 */
[----:B------:R-:W-:-:S03]  /*04c0*/  FSEL R29, R22, 1, P3 ;  /* 0x3f800000161d7808 */ /* 0x000fc60001800000 */
[----:B------:R-:W-:Y:S01]  /*04d0*/  @!P6 FMUL R3, R3, 16777216 ;  /* 0x4b8000000303e820 */ /* 0x000fe20000400000 */
[----:B------:R-:W1:Y:S01]  /*04e0*/  MUFU.SQRT R15, R15 ;  /* 0x0000000f000f7308 */ /* 0x000e620000002000 */
[----:B------:R-:W-:Y:S01]  /*04f0*/  @!P6 FMUL R29, R29, 16777216 ;  /* 0x4b8000001d1de820 */ /* 0x000fe20000400000 */
[----:B0-----:R-:W-:Y:S02]  /*0500*/  FSETP.GT.AND P6, PT, R14, 8.50705917302346158658e+37, PT ;  /* 0x7e8000000e00780b */ /* 0x001fe40003fc4000 */
[C---:B------:R-:W-:Y:S01]  /*0510*/  FSETP.GEU.AND P2, PT, R27.reuse, 1.175494350822287508e-38, PT ;  /* 0x008000001b00780b */ /* 0x040fe20003f4e000 */
[----:B------:R-:W-:Y:S01]  /*0520*/  @P5 FMUL R27, R27, 0.25 ;  /* 0x3e8000001b1b5820 */ /* 0x000fe20000400000 */
[----:B------:R-:W-:Y:S02]  /*0530*/  FSEL R18, R22, 1, P5 ;  /* 0x3f80000016127808 */ /* 0x000fe40002800000 */
[----:B------:R-:W0:Y:S01]  /*0540*/  MUFU.RCP R0, R3 ;  /* 0x0000000300007308 */ /* 0x000e220000001000 */
[----:B------:R-:W-:-:S06]  /*0550*/  FSETP.GEU.AND P5, PT, R14, 1.175494350822287508e-38, PT ;  /* 0x008000000e00780b */ /* 0x000fcc0003fae000 */
[----:B------:R-:W-:Y:S01]  /*0560*/  @P6 FMUL R14, R14, 0.25 ;  /* 0x3e8000000e0e6820 */ /* 0x000fe20000400000 */
[----:B-1----:R-:W-:Y:S01]  /*0570*/  FSETP.GT.AND P4, PT, R15, 8.50705917302346158658e+37, PT ;  /* 0x7e8000000f00780b */ /* 0x002fe20003f84000 */
[----:B------:R-:W-:Y:S01]  /*0580*/  @!P2 FMUL R27, R27, 16777216 ;  /* 0x4b8000001b1ba820 */ /* 0x000fe20000400000 */
[----:B------:R-:W-:-:S04]  /*0590*/  FSETP.GEU.AND P3, PT, R15, 1.175494350822287508e-38, PT ;  /* 0x008000000f00780b */ /* 0x000fc80003f6e000 */
[----:B------:R-:W-:Y:S01]  /*05a0*/  @!P5 FMUL R14, R14, 16777216 ;  /* 0x4b8000000e0ed820 */ /* 0x000fe20000400000 */
[----:B0-----:R-:W-:Y:S01]  /*05b0*/  FMUL R0, R0, R29 ;  /* 0x0000001d00007220 */ /* 0x001fe20000400000 */
[----:B------:R-:W0:Y:S01]  /*05c0*/  MUFU.RCP R3, R27 ;  /* 0x0000001b00037308 */ /* 0x000e220000001000 */
[----:B------:R-:W1:Y:S01]  /*05d0*/  LDC.64 R28, c[0x0][0x258] ;  /* 0x00009600ff1c7b82 */ /* 0x000e620000000a00 */
[----:B------:R-:W-:-:S06]  /*05e0*/  FSEL R19, R22, 1, P6 ;  /* 0x3f80000016137808 */ /* 0x000fcc0003000000 */
[----:B------:R-:W3:Y:S01]  /*05f0*/  MUFU.RCP R14, R14 ;  /* 0x0000000e000e7308 */ /* 0x000ee20000001000 */
[----:B------:R-:W-:Y:S01]  /*0600*/  @P4 FMUL R15, R15, 0.25 ;  /* 0x3e8000000f0f4820 */ /* 0x000fe20000400000 */
[----:B------:R-:W-:Y:S01]  /*0610*/  @!P2 FMUL R18, R18, 16777216 ;  /* 0x4b8000001212a820 */ /* 0x000fe20000400000 */
[----:B------:R-:W-:Y:S02]  /*0620*/  @!P5 FMUL R19, R19, 16777216 ;  /* 0x4b8000001313d820 */ /* 0x000fe40000400000 */
[----:B------:R-:W-:Y:S01]  /*0630*/  @!P3 FMUL R15, R15, 16777216 ;  /* 0x4b8000000f0fb820 */ /* 0x000fe20000400000 */
[----:B0-----:R-:W-:Y:S01]  /*0640*/  FMUL R3, R3, R18 ;  /* 0x0000001203037220 */ /* 0x001fe20000400000 */
[----:B------:R-:W-:Y:S02]  /*0650*/  FSEL R18, R22, 1, P4 ;  /* 0x3f80000016127808 */ /* 0x000fe40002000000 */
[----:B------:R0:W1:Y:S01]  /*0660*/  MUFU.RCP R23, R15 ;  /* 0x0000000f00177308 */ /* 0x0000620000001000 */
[----:B---3--:R-:W-:-:S02]  /*0670*/  FMUL R22, R14, R19 ;  /* 0x000000130e167220 */ /* 0x008fc40000400000 */
[----:B0-----:R-:W0:Y:S01]  /*0680*/  LDC.64 R14, c[0x0][0x270] ;  /* 0x00009c00ff0e7b82 */ /* 0x001e220000000a00 */
[C---:B-1----:R-:W-:Y:S01]  /*0690*/  IMAD.WIDE R28, R25.reuse, 0x4, R28 ;  /* 0x00000004191c7825 */ /* 0x042fe200078e021c */
[----:B------:R-:W-:Y:S02]  /*06a0*/  ISETP.GT.AND P2, PT, R25, 0x5f, PT ;  /* 0x0000005f1900780c */ /* 0x000fe40003f44270 */
[----:B------:R-:W-:Y:S01]  /*06b0*/  SHF.R.S32.HI R25, RZ, 0x1f, R2 ;  /* 0x0000001fff197819 */ /* 0x000fe20000011402 */
[----:B------:R-:W-:-:S03]  /*06c0*/  @!P3 FMUL R18, R18, 16777216 ;  /* 0x4b8000001212b820 */ /* 0x000fc60000400000 */
[----:B------:R-:W-:Y:S01]  /*06d0*/  LEA.HI R25, R25, R2, RZ, 0x7 ;  /* 0x0000000219197211 */ /* 0x000fe200078f38ff */
[----:B------:R-:W-:Y:S01]  /*06e0*/  FMUL R23, R23, R18 ;  /* 0x0000001217177220 */ /* 0x000fe20000400000 */
[----:B------:R-:W-:Y:S02]  /*06f0*/  CS2R R18, SRZ ;  /* 0x0000000000127805 */ /* 0x000fe4000001ff00 */
[----:B------:R-:W-:Y:S02]  /*0700*/  LOP3.LUT R25, R25, 0xffffff80, RZ, 0xc0, !PT ;  /* 0xffffff8019197812 */ /* 0x000fe400078ec0ff */
[----:B--2---:R-:W-:Y:S02]  /*0710*/  SEL R27, R4, RZ, !P1 ;  /* 0x000000ff041b7207 */ /* 0x004fe40004800000 */
[----:B------:R0:W2:Y:S01]  /*0720*/  @!P1 LDG.E.EL.64 R18, desc[UR4][R28.64+-0x100] ;  /* 0xffff00041c129981 */ /* 0x0000a2000c2e1b00 */
[----:B------:R-:W-:-:S04]  /*0730*/  IMAD.IADD R4, R2, 0x1, -R25 ;  /* 0x0000000102047824 */ /* 0x000fc800078e0a19 */
[----:B0-----:R-:W-:Y:S01]  /*0740*/  IMAD.WIDE R28, R4, 0x4, R14 ;  /* 0x00000004041c7825 */ /* 0x001fe200078e020e */
[----:B------:R-:W-:-:S06]  /*0750*/  CS2R R14, SRZ ;  /* 0x00000000000e7805 */ /* 0x000fcc000001ff00 */
[----:B------:R-:W3:Y:S01]  /*0760*/  @P2 LDG.E.EL.64 R14, desc[UR4][R28.64+-0x180] ;  /* 0xfffe80041c0e2981 */ /* 0x000ee2000c2e1b00 */
[----:B------:R-:W-:Y:S02]  /*0770*/  SEL R5, R5, RZ, !P1 ;  /* 0x000000ff05057207 */ /* 0x000fe40004800000 */
[----:B-----5:R-:W-:-:S05]  /*0780*/  SEL R21, R21, RZ, !P1 ;  /* 0x000000ff15157207 */ /* 0x020fca0004800000 */
[----:B------:R-:W-:-:S04]  /*0790*/  FADD R5, R5, -R21 ;  /* 0x8000001505057221 */ /* 0x000fc80000000000 */
[----:B------:R-:W-:Y:S01]  /*07a0*/  FMUL R22, R22, R5 ;  /* 0x0000000516167220 */ /* 0x000fe20000400000 */
[----:B------:R-:W-:Y:S02]  /*07b0*/  SEL R20, R20, RZ, !P1 ;  /* 0x000000ff14147207 */ /* 0x000fe40004800000 */
[----:B------:R-:W-:-:S03]  /*07c0*/  SEL R21, R17, RZ, !P1 ;  /* 0x000000ff11157207 */ /* 0x000fc60004800000 */
[----:B------:R-:W-:Y:S01]  /*07d0*/  FADD R20, R27, -R20 ;  /* 0x800000141b147221 */ /* 0x000fe20000000000 */
[----:B------:R-:W-:-:S03]  /*07e0*/  IADD3 R26, P3, R26, UR6, RZ ;  /* 0x000000061a1a7c10 */ /* 0x000fc6000ff7e0ff */
[----:B------:R-:W-:Y:S01]  /*07f0*/  FMUL R17, R23, R20 ;  /* 0x0000001417117220 */ /* 0x000fe20000400000 */
[----:B------:R-:W-:Y:S02]  /*0800*/  IADD3.X R27, R24, UR7, RZ, P3, !PT ;  /* 0x00000007181b7c10 */ /* 0x000fe40009ffe4ff */
[----:B------:R-:W-:Y:S02]  /*0810*/  SEL R16, R16, RZ, !P1 ;  /* 0x000000ff10107207 */ /* 0x000fe40004800000 */
[----:B------:R-:W-:Y:S02]  /*0820*/  CS2R R24, SRZ ;  /* 0x0000000000187805 */ /* 0x000fe4000001ff00 */
[----:B--2---:R-:W-:Y:S02]  /*0830*/  SEL R19, R19, RZ, !P1 ;  /* 0x000000ff13137207 */ /* 0x004fe40004800000 */
[----:B---3--:R-:W-:-:S05]  /*0840*/  SEL R5, R14, RZ, P2 ;  /* 0x000000ff0e057207 */ /* 0x008fca0001000000 */
[----:B------:R-:W-:-:S06]  /*0850*/  FADD R5, R5, 9.9999997473787516356e-06 ;  /* 0x3727c5ac05057421 */ /* 0x000fcc0000000000 */
[----:B------:R-:W0:Y:S01]  /*0860*/  MUFU.SQRT R5, R5 ;  /* 0x0000000500057308 */ /* 0x000e220000002000 */
[----:B------:R-:W-:Y:S02]  /*0870*/  FFMA R14, R21, R22, R19 ;  /* 0x00000016150e7223 */ /* 0x000fe40000000013 */
[----:B------:R-:W1:Y:S01]  /*0880*/  LDC.64 R20, c[0x0][0x268] ;  /* 0x00009a00ff147b82 */ /* 0x000e620000000a00 */
[----:B------:R-:W-:-:S05]  /*0890*/  SEL R19, R18, RZ, !P1 ;  /* 0x000000ff12137207 */ /* 0x000fca0004800000 */
[----:B------:R-:W-:Y:S01]  /*08a0*/  FFMA R28, R16, R17, R19 ;  /* 0x00000011101c7223 */ /* 0x000fe20000000013 */
[C---:B0-----:R-:W-:Y:S02]  /*08b0*/  FSETP.GT.AND P3, PT, R5.reuse, 8.50705917302346158658e+37, PT ;  /* 0x7e8000000500780b */ /* 0x041fe40003f64000 */
[C---:B------:R-:W-:Y:S02]  /*08c0*/  FSETP.GEU.AND P4, PT, R5.reuse, 1.175494350822287508e-38, PT ;  /* 0x008000000500780b */ /* 0x040fe40003f8e000 */
[----:B------:R-:W-:Y:S01]  /*08d0*/  CS2R R16, SRZ ;  /* 0x0000000000107805 */ /* 0x000fe2000001ff00 */
[----:B------:R-:W0:Y:S05]  /*08e0*/  LDC.64 R22, c[0x0][0x278] ;  /* 0x00009e00ff167b82 */ /* 0x000e2a0000000a00 */
[----:B------:R2:W3:Y:S03]  /*08f0*/  @P2 LDG.E.EL.64 R16, desc[UR4][R26.64+-0x180] ;  /* 0xfffe80041a102981 */ /* 0x0004e6000c2e1b00 */
[----:B------:R-:W-:Y:S01]  /*0900*/  @P3 FMUL R5, R5, 0.25 ;  /* 0x3e80000005053820 */ /* 0x000fe20000400000 */
[----:B--2---:R-:W2:Y:S03]  /*0910*/  LDC.64 R26, c[0x0][0x280] ;  /* 0x0000a000ff1a7b82 */ /* 0x004ea60000000a00 */
[----:B------:R-:W-:Y:S01]  /*0920*/  @!P4 FMUL R5, R5, 16777216 ;  /* 0x4b8000000505c820 */ /* 0x000fe20000400000 */
[----:B------:R-:W-:Y:S01]  /*0930*/  CS2R R18, SRZ ;  /* 0x0000000000127805 */ /* 0x000fe2000001ff00 */
[----:B-1----:R-:W-:-:S02]  /*0940*/  IMAD.WIDE R20, R4, 0x4, R20 ;  /* 0x0000000404147825 */ /* 0x002fc400078e0214 */
[----:B------:R1:W5:Y:S03]  /*0950*/  MUFU.RCP R29, R5 ;  /* 0x00000005001d7308 */ /* 0x0003660000001000 */
[----:B------:R4:W3:Y:S01]  /*0960*/  @P2 LDG.E.EL.64 R18, desc[UR4][R20.64+-0x180] ;  /* 0xfffe800414122981 */ /* 0x0008e2000c2e1b00 */
[----:B-1----:R-:W-:-:S05]  /*0970*/  IMAD.MOV.U32 R5, RZ, RZ, 0x3e800000 ;  /* 0x3e800000ff057424 */ /* 0x002fca00078e00ff */
[----:B----4-:R-:W-:-:S05]  /*0980*/  FSEL R20, R5, 1, P3 ;  /* 0x3f80000005147808 */ /* 0x010fca0001800000 */
[----:B------:R-:W-:Y:S01]  /*0990*/  @!P4 FMUL R20, R20, 16777216 ;  /* 0x4b8000001414c820 */ /* 0x000fe20000400000 */
[----:B0-----:R-:W-:-:S04]  /*09a0*/  IMAD.WIDE R22, R4, 0x4, R22 ;  /* 0x0000000404167825 */ /* 0x001fc800078e0216 */
[----:B-----5:R-:W-:Y:S01]  /*09b0*/  FMUL R29, R29, R20 ;  /* 0x000000141d1d7220 */ /* 0x020fe20000400000 */
[----:B------:R-:W-:Y:S01]  /*09c0*/  CS2R R20, SRZ ;  /* 0x0000000000147805 */ /* 0x000fe2000001ff00 */
[----:B--2---:R-:W-:Y:S01]  /*09d0*/  IMAD.WIDE R26, R4, 0x4, R26 ;  /* 0x00000004041a7825 */ /* 0x004fe200078e021a */
[----:B------:R0:W2:Y:S04]  /*09e0*/  @P2 LDG.E.EL.64 R24, desc[UR4][R22.64+-0x180] ;  /* 0xfffe800416182981 */ /* 0x0000a8000c2e1b00 */
[----:B------:R-:W4:Y:S01]  /*09f0*/  @P2 LDG.E.EL.64 R20, desc[UR4][R26.64+-0x180] ;  /* 0xfffe80041a142981 */ /* 0x000f22000c2e1b00 */
[----:B------:R-:W-:-:S05]  /*0a00*/  SEL R15, R15, RZ, P2 ;  /* 0x000000ff0f0f7207 */ /* 0x000fca0001000000 */
[----:B------:R-:W-:-:S04]  /*0a10*/  FADD R15, R15, 9.9999997473787516356e-06 ;  /* 0x3727c5ac0f0f7421 */ /* 0x000fc80000000000 */
[----:B------:R-:W1:Y:S02]  /*0a20*/  MUFU.SQRT R4, R15 ;  /* 0x0000000f00047308 */ /* 0x000e640000002000 */
[C---:B-1----:R-:W-:Y:S02]  /*0a30*/  FSETP.GT.AND P3, PT, R4.reuse, 8.50705917302346158658e+37, PT ;  /* 0x7e8000000400780b */ /* 0x042fe40003f64000 */
[----:B------:R-:W-:-:S11]  /*0a40*/  FSETP.GEU.AND P4, PT, R4, 1.175494350822287508e-38, PT ;  /* 0x008000000400780b */ /* 0x000fd60003f8e000 */
[----:B------:R-:W-:-:S04]  /*0a50*/  @P3 FMUL R4, R4, 0.25 ;  /* 0x3e80000004043820 */ /* 0x000fc80000400000 */
[----:B------:R-:W-:-:S06]  /*0a60*/  @!P4 FMUL R4, R4, 16777216 ;  /* 0x4b8000000404c820 */ /* 0x000fcc0000400000 */
[----:B------:R-:W1:Y:S01]  /*0a70*/  MUFU.RCP R4, R4 ;  /* 0x0000000400047308 */ /* 0x000e620000001000 */
[----:B------:R-:W-:Y:S02]  /*0a80*/  FSEL R5, R5, 1, P3 ;  /* 0x3f80000005057808 */ /* 0x000fe40001800000 */
[----:B------:R-:W-:-:S03]  /*0a90*/  SEL R7, R7, RZ, !P0 ;  /* 0x000000ff07077207 */ /* 0x000fc60004000000 */
[----:B------:R-:W-:Y:S01]  /*0aa0*/  @!P4 FMUL R5, R5, 16777216 ;  /* 0x4b8000000505c820 */ /* 0x000fe20000400000 */
[----:B------:R-:W-:-:S03]  /*0ab0*/  SEL R6, R6, RZ, !P0 ;  /* 0x000000ff06067207 */ /* 0x000fc60004000000 */
[----:B-1----:R-:W-:Y:S01]  /*0ac0*/  FMUL R5, R4, R5 ;  /* 0x0000000504057220 */ /* 0x002fe20000400000 */
[----:B------:R-:W-:Y:S02]  /*0ad0*/  SEL R12, R12, RZ, !P0 ;  /* 0x000000ff0c0c7207 */ /* 0x000fe40004000000 */
[----:B------:R-:W-:Y:S02]  /*0ae0*/  SEL R13, R13, RZ, !P0 ;  /* 0x000000ff0d0d7207 */ /* 0x000fe40004000000 */
[----:B------:R-:W-:Y:S02]  /*0af0*/  FSETP.GEU.AND P4, PT, R28, RZ, PT ;  /* 0x000000ff1c00720b */ /* 0x000fe40003f8e000 */
[----:B------:R-:W-:Y:S02]  /*0b00*/  FSETP.GEU.AND P3, PT, R14, RZ, PT ;  /* 0x000000ff0e00720b */ /* 0x000fe40003f6e000 */
[----:B------:R-:W-:Y:S02]  /*0b10*/  FSEL R28, R28, RZ, P4 ;  /* 0x000000ff1c1c7208 */ /* 0x000fe40002000000 */
[----:B---3--:R-:W-:-:S02]  /*0b20*/  SEL R17, R17, RZ, P2 ;  /* 0x000000ff11117207 */ /* 0x008fc40001000000 */
[----:B------:R-:W-:Y:S02]  /*0b30*/  SEL R16, R16, RZ, P2 ;  /* 0x000000ff10107207 */ /* 0x000fe40001000000 */
[----:B0-----:R-:W-:Y:S02]  /*0b40*/  SEL R22, R19, RZ, P2 ;  /* 0x000000ff13167207 */ /* 0x001fe40001000000 */
[----:B------:R-:W-:Y:S02]  /*0b50*/  SEL R15, R18, RZ, P2 ;  /* 0x000000ff120f7207 */ /* 0x000fe40001000000 */
[----:B------:R-:W-:Y:S01]  /*0b60*/  SEL R18, R9, RZ, !P0 ;  /* 0x000000ff09127207 */ /* 0x000fe20004000000 */
[----:B------:R-:W-:Y:S01]  /*0b70*/  FADD R4, R17, -R22 ;  /* 0x8000001611047221 */ /* 0x000fe20000000000 */
[----:B------:R-:W-:Y:S01]  /*0b80*/  SEL R9, R8, RZ, !P0 ;  /* 0x000000ff08097207 */ /* 0x000fe20004000000 */
[----:B------:R-:W-:Y:S02]  /*0b90*/  FADD R16, R16, -R15 ;  /* 0x8000000f10107221 */ /* 0x000fe40000000000 */
[----:B------:R-:W-:-:S02]  /*0ba0*/  FADD R8, R7, -R18 ;  /* 0x8000001207087221 */ /* 0x000fc40000000000 */
[----:B------:R-:W-:Y:S01]  /*0bb0*/  FADD R7, R6, -R9 ;  /* 0x8000000906077221 */ /* 0x000fe20000000000 */
[----:B------:R-:W-:Y:S01]  /*0bc0*/  FMUL R6, R5, R4 ;  /* 0x0000000405067220 */ /* 0x000fe20000400000 */
[----:B------:R-:W-:Y:S01]  /*0bd0*/  FMUL R29, R29, R16 ;  /* 0x000000101d1d7220 */ /* 0x000fe20000400000 */
[----:B------:R-:W0:Y:S01]  /*0be0*/  LDC.64 R4, c[0x0][0x288] ;  /* 0x0000a200ff047b82 */ /* 0x000e220000000a00 */
[----:B------:R-:W-:Y:S01]  /*0bf0*/  FMUL R3, R3, R8 ;  /* 0x0000000803037220 */ /* 0x000fe20000400000 */
[----:B--2---:R-:W-:Y:S02]  /*0c00*/  SEL R15, R24, RZ, P2 ;  /* 0x000000ff180f7207 */ /* 0x004fe40001000000 */
[----:B------:R-:W-:Y:S02]  /*0c10*/  SEL R16, R25, RZ, P2 ;  /* 0x000000ff19107207 */ /* 0x000fe40001000000 */
[----:B----4-:R-:W-:Y:S02]  /*0c20*/  SEL R20, R20, RZ, P2 ;  /* 0x000000ff14147207 */ /* 0x010fe40001000000 */
[----:B------:R-:W-:-:S03]  /*0c30*/  SEL R21, R21, RZ, P2 ;  /* 0x000000ff15157207 */ /* 0x000fc60001000000 */
[----:B------:R-:W-:Y:S02]  /*0c40*/  FFMA R20, R15, R29, R20 ;  /* 0x0000001d0f147223 */ /* 0x000fe40000000014 */
[----:B------:R-:W-:Y:S01]  /*0c50*/  FFMA R6, R16, R6, R21 ;  /* 0x0000000610067223 */ /* 0x000fe20000000015 */
[----:B------:R-:W-:Y:S01]  /*0c60*/  SEL R9, R10, RZ, !P0 ;  /* 0x000000ff0a097207 */ /* 0x000fe20004000000 */
[----:B------:R-:W-:Y:S01]  /*0c70*/  FMUL R0, R0, R7 ;  /* 0x0000000700007220 */ /* 0x000fe20000400000 */
[----:B------:R-:W-:Y:S02]  /*0c80*/  SEL R8, R11, RZ, !P0 ;  /* 0x000000ff0b087207 */ /* 0x000fe40004000000 */
[----:B------:R-:W-:Y:S02]  /*0c90*/  FSETP.GEU.AND P6, PT, R20, RZ, PT ;  /* 0x000000ff1400720b */ /* 0x000fe40003fce000 */
[----:B------:R-:W-:Y:S01]  /*0ca0*/  FSETP.GEU.AND P5, PT, R6, RZ, PT ;  /* 0x000000ff0600720b */ /* 0x000fe20003fae000 */
[----:B------:R-:W-:Y:S01]  /*0cb0*/  FFMA R0, R9, R0, R12 ;  /* 0x0000000009007223 */ /* 0x000fe2000000000c */
[----:B------:R-:W-:Y:S01]  /*0cc0*/  FSEL R20, R20, RZ, P6 ;  /* 0x000000ff14147208 */ /* 0x000fe20003000000 */
[----:B------:R-:W-:Y:S01]  /*0cd0*/  FFMA R3, R8, R3, R13 ;  /* 0x0000000308037223 */ /* 0x000fe2000000000d */
[----:B------:R-:W-:-:S02]  /*0ce0*/  FSEL R6, R6, RZ, P5 ;  /* 0x000000ff06067208 */ /* 0x000fc40002800000 */
[----:B------:R-:W-:Y:S02]  /*0cf0*/  FSEL R29, R14, RZ, P3 ;  /* 0x000000ff0e1d7208 */ /* 0x000fe40001800000 */
[----:B------:R-:W-:Y:S02]  /*0d00*/  @P1 FSEL R28, R20, RZ, P2 ;  /* 0x000000ff141c1208 */ /* 0x000fe40001000000 */
[----:B------:R-:W-:Y:S02]  /*0d10*/  @P1 FSEL R29, R6, RZ, P2 ;  /* 0x000000ff061d1208 */ /* 0x000fe40001000000 */
[----:B------:R-:W-:Y:S02]  /*0d20*/  FSETP.GEU.AND P1, PT, R0, RZ, PT ;  /* 0x000000ff0000720b */ /* 0x000fe40003f2e000 */
[----:B------:R-:W-:Y:S01]  /*0d30*/  FSETP.GEU.AND P2, PT, R3, RZ, PT ;  /* 0x000000ff0300720b */ /* 0x000fe20003f4e000 */
[----:B0-----:R-:W-:Y:S01]  /*0d40*/  IMAD.WIDE R4, R2, 0x4, R4 ;  /* 0x0000000402047825 */ /* 0x001fe200078e0204 */
[----:B------:R-:W-:-:S02]  /*0d50*/  @!P0 FSEL R28, R0, RZ, P1 ;  /* 0x000000ff001c8208 */ /* 0x000fc40000800000 */
[----:B------:R-:W-:-:S05]  /*0d60*/  @!P0 FSEL R29, R3, RZ, P2 ;  /* 0x000000ff031d8208 */ /* 0x000fca0001000000 */
[----:B------:R-:W-:Y:S01]  /*0d70*/  STG.E.64 desc[UR4][R4.64], R28 ;  /* 0x0000001c04007986 */ /* 0x000fe2000c101b04 */
[----:B------:R-:W-:Y:S05]  /*0d80*/  EXIT ;  /* 0x000000000000794d */ /* 0x000fea0003800000 */
.L_x_0:
[----:B------:R-:W-:-:S00]  /*0d90*/  BRA `(.L_x_0) ;  /* 0xfffffffc00fc7947 */ /* 0x000fc0000383ffff */
[----:B------:R-:W-:-:S00]  /*0da0*/  NOP ;  /* 0x0000000000007918 */ /* 0x000fc00000000000 */
        /* <DEDUP_REMOVED lines=13> */
.L_x_1:


//--------------------- .nv.global.init           --------------------------
	.section	.nv.global.init,"aw",@progbits
.nv.global.init:
	.type		_$_str,@object
	.size		_$_str,(_$_str_$_2 - _$_str)
_$_str:
        /*0000*/ 	.byte	0x5f, 0x5f, 0x43, 0x55, 0x44, 0x41, 0x5f, 0x46, 0x54, 0x5a, 0x00
	.type		_$_str_$_2,@object
	.size		_$_str_$_2,(.L_1 - _$_str_$_2)
_$_str_$_2:
        /*000b*/ 	.byte	0x5f, 0x5f, 0x43, 0x55, 0x44, 0x41, 0x5f, 0x50, 0x52, 0x45, 0x43, 0x5f, 0x53, 0x51, 0x52, 0x54
        /*001b*/ 	.byte	0x00
.L_1:


//--------------------- .nv.constant0.triton_poi_fused_cat_6 --------------------------
	.section	.nv.constant0.triton_poi_fused_cat_6,"a",@progbits
	.sectionflags	@""
	.align	4
.nv.constant0.triton_poi_fused_cat_6:
	.zero		660
